	.headerflags	@"EF_CUDA_TEXMODE_UNIFIED EF_CUDA_64BIT_ADDRESS EF_CUDA_ACCELERATORS EF_CUDA_SM90 EF_CUDA_VIRTUAL_SM(EF_CUDA_SM90)"
	.elftype	@"ET_EXEC"


//--------------------- .nv.info                  --------------------------
	.section	.nv.info,"",@"SHT_CUDA_INFO"
	.align	4


	//----- nvinfo : EIATTR_REGCOUNT
	.align		4
        /*0000*/ 	.byte	0x04, 0x2f
        /*0002*/ 	.short	(.L_3 - .L_2)
	.align		4
.L_2:
        /*0004*/ 	.word	index@(triton_poi_fused__native_batch_norm_legit_no_training_convolution_18)
        /*0008*/ 	.word	0x0000001a


	//----- nvinfo : EIATTR_MIN_STACK_SIZE
	.align		4
.L_3:
        /*000c*/ 	.byte	0x04, 0x12
        /*000e*/ 	.short	(.L_5 - .L_4)
	.align		4
.L_4:
        /*0010*/ 	.word	index@(triton_poi_fused__native_batch_norm_legit_no_training_convolution_18)
        /*0014*/ 	.word	0x00000000


	//----- nvinfo : EIATTR_FRAME_SIZE
	.align		4
.L_5:
        /*0018*/ 	.byte	0x04, 0x11
        /*001a*/ 	.short	(.L_7 - .L_6)
	.align		4
.L_6:
        /*001c*/ 	.word	index@(triton_poi_fused__native_batch_norm_legit_no_training_convolution_18)
        /*0020*/ 	.word	0x00000000


	//----- nvinfo : EIATTR_MIN_STACK_SIZE
	.align		4
.L_7:
        /*0024*/ 	.byte	0x04, 0x12
        /*0026*/ 	.short	(.L_9 - .L_8)
	.align		4
.L_8:
        /*0028*/ 	.word	index@(triton_poi_fused__native_batch_norm_legit_no_training_convolution_18)
        /*002c*/ 	.word	0x00000000
.L_9:


//--------------------- .nv.info.triton_poi_fused__native_batch_norm_legit_no_training_convolution_18 --------------------------
	.section	.nv.info.triton_poi_fused__native_batch_norm_legit_no_training_convolution_18,"",@"SHT_CUDA_INFO"
	.sectionflags	@""
	.align	4


	//----- nvinfo : EIATTR_CUDA_API_VERSION
	.align		4
        /*0000*/ 	.byte	0x04, 0x37
        /*0002*/ 	.short	(.L_11 - .L_10)
.L_10:
        /*0004*/ 	.word	0x0000007c


	//----- nvinfo : EIATTR_KPARAM_INFO
	.align		4
.L_11:
        /*0008*/ 	.byte	0x04, 0x17
        /*000a*/ 	.short	(.L_13 - .L_12)
.L_12:
        /*000c*/ 	.word	0x00000000
        /*0010*/ 	.short	0x0007
        /*0012*/ 	.short	0x0038
        /*0014*/ 	.byte	0x00, 0xf0, 0x11, 0x00


	//----- nvinfo : EIATTR_KPARAM_INFO
	.align		4
.L_13:
        /*0018*/ 	.byte	0x04, 0x17
        /*001a*/ 	.short	(.L_15 - .L_14)
.L_14:
        /*001c*/ 	.word	0x00000000
        /*0020*/ 	.short	0x0006
        /*0022*/ 	.short	0x0030
        /*0024*/ 	.byte	0x00, 0xf4, 0x21, 0x00


	//----- nvinfo : EIATTR_KPARAM_INFO
	.align		4
.L_15:
        /*0028*/ 	.byte	0x04, 0x17
        /*002a*/ 	.short	(.L_17 - .L_16)
.L_16:
        /*002c*/ 	.word	0x00000000
        /*0030*/ 	.short	0x0005
        /*0032*/ 	.short	0x0028
        /*0034*/ 	.byte	0x00, 0xf4, 0x21, 0x00


	//----- nvinfo : EIATTR_KPARAM_INFO
	.align		4
.L_17:
        /*0038*/ 	.byte	0x04, 0x17
        /*003a*/ 	.short	(.L_19 - .L_18)
.L_18:
        /*003c*/ 	.word	0x00000000
        /*0040*/ 	.short	0x0004
        /*0042*/ 	.short	0x0020
        /*0044*/ 	.byte	0x00, 0xf4, 0x21, 0x00


	//----- nvinfo : EIATTR_KPARAM_INFO
	.align		4
.L_19:
        /*0048*/ 	.byte	0x04, 0x17
        /*004a*/ 	.short	(.L_21 - .L_20)
.L_20:
        /*004c*/ 	.word	0x00000000
        /*0050*/ 	.short	0x0003
        /*0052*/ 	.short	0x0018
        /*0054*/ 	.byte	0x00, 0xf4, 0x21, 0x00


	//----- nvinfo : EIATTR_KPARAM_INFO
	.align		4
.L_21:
        /*0058*/ 	.byte	0x04, 0x17
        /*005a*/ 	.short	(.L_23 - .L_22)
.L_22:
        /*005c*/ 	.word	0x00000000
        /*0060*/ 	.short	0x0002
        /*0062*/ 	.short	0x0010
        /*0064*/ 	.byte	0x00, 0xf4, 0x21, 0x00


	//----- nvinfo : EIATTR_KPARAM_INFO
	.align		4
.L_23:
        /*0068*/ 	.byte	0x04, 0x17
        /*006a*/ 	.short	(.L_25 - .L_24)
.L_24:
        /*006c*/ 	.word	0x00000000
        /*0070*/ 	.short	0x0001
        /*0072*/ 	.short	0x0008
        /*0074*/ 	.byte	0x00, 0xf4, 0x21, 0x00


	//----- nvinfo : EIATTR_KPARAM_INFO
	.align		4
.L_25:
        /*0078*/ 	.byte	0x04, 0x17
        /*007a*/ 	.short	(.L_27 - .L_26)
.L_26:
        /*007c*/ 	.word	0x00000000
        /*0080*/ 	.short	0x0000
        /*0082*/ 	.short	0x0000
        /*0084*/ 	.byte	0x00, 0xf4, 0x21, 0x00


	//----- nvinfo : EIATTR_SPARSE_MMA_MASK
	.align		4
.L_27:
        /*0088*/ 	.byte	0x03, 0x50
        /*008a*/ 	.short	0x0000


	//----- nvinfo : EIATTR_MAXREG_COUNT
	.align		4
        /*008c*/ 	.byte	0x03, 0x1b
        /*008e*/ 	.short	0x00ff


	//----- nvinfo : EIATTR_EXIT_INSTR_OFFSETS
	.align		4
        /*0090*/ 	.byte	0x04, 0x1c
        /*0092*/ 	.short	(.L_29 - .L_28)


	//   ....[0]....
.L_28:
        /*0094*/ 	.word	0x000004d0


	//   ....[1]....
        /*0098*/ 	.word	0x000004f0


	//----- nvinfo : EIATTR_REQNTID
	.align		4
.L_29:
        /*009c*/ 	.byte	0x04, 0x10
        /*009e*/ 	.short	(.L_31 - .L_30)
.L_30:
        /*00a0*/ 	.word	0x00000080
        /*00a4*/ 	.word	0x00000001
        /*00a8*/ 	.word	0x00000001


	//----- nvinfo : EIATTR_CBANK_PARAM_SIZE
	.align		4
.L_31:
        /*00ac*/ 	.byte	0x03, 0x19
        /*00ae*/ 	.short	0x003c


	//----- nvinfo : EIATTR_PARAM_CBANK
	.align		4
        /*00b0*/ 	.byte	0x04, 0x0a
        /*00b2*/ 	.short	(.L_33 - .L_32)
	.align		4
.L_32:
        /*00b4*/ 	.word	index@(.nv.constant0.triton_poi_fused__native_batch_norm_legit_no_training_convolution_18)
        /*00b8*/ 	.short	0x0210
        /*00ba*/ 	.short	0x003c


	//----- nvinfo : EIATTR_SW_WAR
	.align		4
.L_33:
        /*00bc*/ 	.byte	0x04, 0x36
        /*00be*/ 	.short	(.L_35 - .L_34)
.L_34:
        /*00c0*/ 	.word	0x00000008
.L_35:


//--------------------- .nv.callgraph             --------------------------
	.section	.nv.callgraph,"",@"SHT_CUDA_CALLGRAPH"
	.align	4
	.sectionentsize	8
	.align		4
        /*0000*/ 	.word	0x00000000
	.align		4
        /*0004*/ 	.word	0xffffffff
	.align		4
        /*0008*/ 	.word	0x00000000
	.align		4
        /*000c*/ 	.word	0xfffffffe
	.align		4
        /*0010*/ 	.word	0x00000000
	.align		4
        /*0014*/ 	.word	0xfffffffd
	.align		4
        /*0018*/ 	.word	0x00000000
	.align		4
        /*001c*/ 	.word	0xfffffffc


//--------------------- .nv.constant4             --------------------------
	.section	.nv.constant4,"a",@progbits
	.align	8
	.align		8
.nv.constant4:
        /*0000*/ 	.dword	_$_str
	.align		8
        /*0008*/ 	.dword	_$_str_$_2


//--------------------- .text.triton_poi_fused__native_batch_norm_legit_no_training_convolution_18 --------------------------
	.section	.text.triton_poi_fused__native_batch_norm_legit_no_training_convolution_18,"ax",@progbits
	.align	128
        .global         triton_poi_fused__native_batch_norm_legit_no_training_convolution_18
        .type           triton_poi_fused__native_batch_norm_legit_no_training_convolution_18,@function
        .size           triton_poi_fused__native_batch_norm_legit_no_training_convolution_18,(.L_x_1 - triton_poi_fused__native_batch_norm_legit_no_training_convolution_18)
        .other          triton_poi_fused__native_batch_norm_legit_no_training_convolution_18,@"STO_CUDA_ENTRY STV_DEFAULT"
triton_poi_fused__native_batch_norm_legit_no_training_convolution_18:
.text.triton_poi_fused__native_batch_norm_legit_no_training_convolution_18:
[----:B------:R-:W0:Y:S01]  /*0000*/  LDC R1, c[0x0][0x28] ;  /* 0x00000a00ff017b82 */ /* 0x000e220000000800 */
[----:B------:R-:W1:Y:S01]  /*0010*/  S2R R0, SR_TID.X ;  /* 0x0000000000007919 */ /* 0x000e620000002100 */
[----:B------:R-:W-:Y:S01]  /*0020*/  CS2R R16, SRZ ;  /* 0x0000000000107805 */ /* 0x000fe2000001ff00 */
[----:B------:R-:W-:-:S05]  /*0030*/  ULDC.64 UR4, c[0x0][0x208] ;  /* 0x0000820000047ab9 */ /* 0x000fca0000000a00 */
[----:B------:R-:W2:Y:S01]  /*0040*/  LDC.64 R14, c[0x0][0x218] ;  /* 0x00008600ff0e7b82 */ /* 0x000ea20000000a00 */
[----:B------:R-:W3:Y:S07]  /*0050*/  S2R R5, SR_CTAID.X ;  /* 0x0000000000057919 */ /* 0x000eee0000002500 */
[----:B------:R-:W4:Y:S08]  /*0060*/  LDC.64 R22, c[0x0][0x210] ;  /* 0x00008400ff167b82 */ /* 0x000f300000000a00 */
[----:B------:R-:W5:Y:S08]  /*0070*/  LDC.64 R20, c[0x0][0x220] ;  /* 0x00008800ff147b82 */ /* 0x000f700000000a00 */
[----:B------:R-:W2:Y:S01]  /*0080*/  LDC.64 R8, c[0x0][0x230] ;  /* 0x00008c00ff087b82 */ /* 0x000ea20000000a00 */
[----:B-1----:R-:W-:-:S02]  /*0090*/  SHF.L.U32 R0, R0, 0x1, RZ ;  /* 0x0000000100007819 */ /* 0x002fc400000006ff */
[----:B---3--:R-:W-:Y:S02]  /*00a0*/  SHF.R.S32.HI R3, RZ, 0x17, R5 ;  /* 0x00000017ff037819 */ /* 0x008fe40000011405 */
[----:B------:R-:W-:Y:S02]  /*00b0*/  LOP3.LUT R0, R0, 0xfe, RZ, 0xc0, !PT ;  /* 0x000000fe00007812 */ /* 0x000fe400078ec0ff */
[----:B------:R-:W-:Y:S02]  /*00c0*/  SGXT R3, R3, 0x1 ;  /* 0x000000010303781a */ /* 0x000fe40000000200 */
[----:B------:R-:W-:Y:S02]  /*00d0*/  LEA R0, R5, R0, 0x8 ;  /* 0x0000000005007211 */ /* 0x000fe400078e40ff */
[----:B------:R-:W1:Y:S02]  /*00e0*/  LDC.64 R4, c[0x0][0x228] ;  /* 0x00008a00ff047b82 */ /* 0x000e640000000a00 */
[----:B------:R-:W-:-:S02]  /*00f0*/  LEA.HI R3, R3, R0, RZ, 0x4 ;  /* 0x0000000003037211 */ /* 0x000fc400078f20ff */
[----:B------:R-:W-:Y:S02]  /*0100*/  ISETP.GE.AND P4, PT, R0, 0x480, PT ;  /* 0x000004800000780c */ /* 0x000fe40003f86270 */
[----:B------:R-:W-:-:S05]  /*0110*/  SHF.R.S32.HI R3, RZ, 0x4, R3 ;  /* 0x00000004ff037819 */ /* 0x000fca0000011403 */
[----:B------:R-:W-:-:S05]  /*0120*/  IMAD.HI R2, R3, 0x38e38e39, RZ ;  /* 0x38e38e3903027827 */ /* 0x000fca00078e02ff */
[----:B------:R-:W-:-:S04]  /*0130*/  SHF.R.U32.HI R7, RZ, 0x1f, R2 ;  /* 0x0000001fff077819 */ /* 0x000fc80000011602 */
[----:B------:R-:W-:Y:S02]  /*0140*/  LEA.HI.SX32 R2, R2, R7, 0x1e ;  /* 0x0000000702027211 */ /* 0x000fe400078ff2ff */
[----:B------:R-:W3:Y:S03]  /*0150*/  LDC.64 R6, c[0x0][0x238] ;  /* 0x00008e00ff067b82 */ /* 0x000ee60000000a00 */
[----:B------:R-:W-:-:S04]  /*0160*/  IMAD R19, R2, -0x12, R3 ;  /* 0xffffffee02137824 */ /* 0x000fc800078e0203 */
[----:B-1----:R-:W-:-:S05]  /*0170*/  IMAD.WIDE R4, R19, 0x4, R4 ;  /* 0x0000000413047825 */ /* 0x002fca00078e0204 */
[----:B------:R-:W3:Y:S04]  /*0180*/  @!P4 LDG.E.EL R16, desc[UR4][R4.64] ;  /* 0x000000040410c981 */ /* 0x000ee8000c2e1900 */
[----:B------:R4:W3:Y:S01]  /*0190*/  @!P4 LDG.E.EL R17, desc[UR4][R4.64] ;  /* 0x000000040411c981 */ /* 0x0008e2000c2e1900 */
[----:B------:R-:W-:Y:S02]  /*01a0*/  CS2R R12, SRZ ;  /* 0x00000000000c7805 */ /* 0x000fe4000001ff00 */
[----:B------:R-:W-:Y:S02]  /*01b0*/  CS2R R10, SRZ ;  /* 0x00000000000a7805 */ /* 0x000fe4000001ff00 */
[----:B------:R-:W-:Y:S01]  /*01c0*/  CS2R R2, SRZ ;  /* 0x0000000000027805 */ /* 0x000fe2000001ff00 */
[----:B--2---:R-:W-:-:S05]  /*01d0*/  IMAD.WIDE R14, R19, 0x4, R14 ;  /* 0x00000004130e7825 */ /* 0x004fca00078e020e */
[----:B------:R-:W2:Y:S01]  /*01e0*/  @!P4 LDG.E.EL R13, desc[UR4][R14.64] ;  /* 0x000000040e0dc981 */ /* 0x000ea2000c2e1900 */
[----:B----4-:R-:W-:-:S03]  /*01f0*/  IMAD.WIDE R4, R0, 0x4, R22 ;  /* 0x0000000400047825 */ /* 0x010fc600078e0216 */
[----:B------:R-:W4:Y:S01]  /*0200*/  @!P4 LDG.E.EL R10, desc[UR4][R14.64] ;  /* 0x000000040e0ac981 */ /* 0x000f22000c2e1900 */
[----:B-----5:R-:W-:-:S03]  /*0210*/  IMAD.WIDE R22, R19, 0x4, R20 ;  /* 0x0000000413167825 */ /* 0x020fc600078e0214 */
[----:B------:R-:W2:Y:S01]  /*0220*/  @!P4 LDG.E.64 R2, desc[UR4][R4.64] ;  /* 0x000000040402c981 */ /* 0x000ea2000c1e1b00 */
[C---:B0-----:R-:W-:Y:S01]  /*0230*/  IMAD.WIDE R8, R19.reuse, 0x4, R8 ;  /* 0x0000000413087825 */ /* 0x041fe200078e0208 */
[----:B------:R-:W-:Y:S02]  /*0240*/  CS2R R20, SRZ ;  /* 0x0000000000147805 */ /* 0x000fe4000001ff00 */
[----:B------:R-:W5:Y:S01]  /*0250*/  @!P4 LDG.E.EL R11, desc[UR4][R22.64] ;  /* 0x00000004160bc981 */ /* 0x000f62000c2e1900 */
[----:B---3--:R-:W-:Y:S01]  /*0260*/  IMAD.WIDE R6, R19, 0x4, R6 ;  /* 0x0000000413067825 */ /* 0x008fe200078e0206 */
[----:B------:R-:W-:Y:S02]  /*0270*/  CS2R R18, SRZ ;  /* 0x0000000000127805 */ /* 0x000fe4000001ff00 */
[----:B------:R-:W3:Y:S04]  /*0280*/  @!P4 LDG.E.EL R12, desc[UR4][R22.64] ;  /* 0x00000004160cc981 */ /* 0x000ee8000c2e1900 */
[----:B------:R-:W2:Y:S04]  /*0290*/  @!P4 LDG.E.EL R21, desc[UR4][R8.64] ;  /* 0x000000040815c981 */ /* 0x000ea8000c2e1900 */
[----:B------:R0:W2:Y:S04]  /*02a0*/  @!P4 LDG.E.EL R20, desc[UR4][R8.64] ;  /* 0x000000040814c981 */ /* 0x0000a8000c2e1900 */
[----:B------:R-:W2:Y:S04]  /*02b0*/  @!P4 LDG.E.EL R18, desc[UR4][R6.64] ;  /* 0x000000040612c981 */ /* 0x000ea8000c2e1900 */
[----:B------:R1:W2:Y:S01]  /*02c0*/  @!P4 LDG.E.EL R19, desc[UR4][R6.64] ;  /* 0x000000040613c981 */ /* 0x0002a2000c2e1900 */
[----:B0-----:R-:W-:Y:S01]  /*02d0*/  HFMA2.MMA R8, -RZ, RZ, 1.625, 0 ;  /* 0x3e800000ff087435 */ /* 0x001fe200000001ff */
[----:B-1----:R-:W0:Y:S02]  /*02e0*/  LDC.64 R6, c[0x0][0x240] ;  /* 0x00009000ff067b82 */ /* 0x002e240000000a00 */
[----:B0-----:R-:W-:-:S04]  /*02f0*/  IMAD.WIDE R6, R0, 0x4, R6 ;  /* 0x0000000400067825 */ /* 0x001fc800078e0206 */
[----:B------:R-:W-:Y:S01]  /*0300*/  FADD R16, R16, 9.9999997473787516356e-06 ;  /* 0x3727c5ac10107421 */ /* 0x000fe20000000000 */
[----:B------:R-:W-:-:S03]  /*0310*/  FADD R17, R17, 9.9999997473787516356e-06 ;  /* 0x3727c5ac11117421 */ /* 0x000fc60000000000 */
[----:B------:R-:W0:Y:S08]  /*0320*/  MUFU.SQRT R14, R16 ;  /* 0x00000010000e7308 */ /* 0x000e300000002000 */
[----:B------:R-:W1:Y:S01]  /*0330*/  MUFU.SQRT R15, R17 ;  /* 0x00000011000f7308 */ /* 0x000e620000002000 */
[C---:B0-----:R-:W-:Y:S02]  /*0340*/  FSETP.GT.AND P0, PT, R14.reuse, 8.50705917302346158658e+37, PT ;  /* 0x7e8000000e00780b */ /* 0x041fe40003f04000 */
[----:B------:R-:W-:-:S02]  /*0350*/  FSETP.GEU.AND P2, PT, R14, 1.175494350822287508e-38, PT ;  /* 0x008000000e00780b */ /* 0x000fc40003f4e000 */
[C---:B-1----:R-:W-:Y:S02]  /*0360*/  FSETP.GT.AND P1, PT, R15.reuse, 8.50705917302346158658e+37, PT ;  /* 0x7e8000000f00780b */ /* 0x042fe40003f24000 */
[----:B------:R-:W-:-:S07]  /*0370*/  FSETP.GEU.AND P3, PT, R15, 1.175494350822287508e-38, PT ;  /* 0x008000000f00780b */ /* 0x000fce0003f6e000 */
[----:B------:R-:W-:-:S04]  /*0380*/  @P0 FMUL R14, R14, 0.25 ;  /* 0x3e8000000e0e0820 */ /* 0x000fc80000400000 */
[----:B------:R-:W-:Y:S01]  /*0390*/  @!P2 FMUL R14, R14, 16777216 ;  /* 0x4b8000000e0ea820 */ /* 0x000fe20000400000 */
[----:B------:R-:W-:-:S04]  /*03a0*/  @P1 FMUL R15, R15, 0.25 ;  /* 0x3e8000000f0f1820 */ /* 0x000fc80000400000 */
[----:B------:R-:W-:Y:S01]  /*03b0*/  @!P3 FMUL R15, R15, 16777216 ;  /* 0x4b8000000f0fb820 */ /* 0x000fe20000400000 */
[----:B------:R-:W0:Y:S01]  /*03c0*/  MUFU.RCP R14, R14 ;  /* 0x0000000e000e7308 */ /* 0x000e220000001000 */
[----:B------:R-:W-:-:S07]  /*03d0*/  FSEL R9, R8, 1, P0 ;  /* 0x3f80000008097808 */ /* 0x000fce0000000000 */
[----:B------:R-:W1:Y:S01]  /*03e0*/  MUFU.RCP R15, R15 ;  /* 0x0000000f000f7308 */ /* 0x000e620000001000 */
[----:B------:R-:W-:Y:S01]  /*03f0*/  FSEL R8, R8, 1, P1 ;  /* 0x3f80000008087808 */ /* 0x000fe20000800000 */
[----:B------:R-:W-:Y:S01]  /*0400*/  @!P2 FMUL R9, R9, 16777216 ;  /* 0x4b8000000909a820 */ /* 0x000fe20000400000 */
[----:B--2---:R-:W-:Y:S01]  /*0410*/  FADD R2, R13, R2 ;  /* 0x000000020d027221 */ /* 0x004fe20000000000 */
[----:B----4-:R-:W-:Y:S02]  /*0420*/  FADD R3, R10, R3 ;  /* 0x000000030a037221 */ /* 0x010fe40000000000 */
[----:B------:R-:W-:Y:S01]  /*0430*/  @!P3 FMUL R8, R8, 16777216 ;  /* 0x4b8000000808b820 */ /* 0x000fe20000400000 */
[----:B0-----:R-:W-:Y:S01]  /*0440*/  FMUL R14, R14, R9 ;  /* 0x000000090e0e7220 */ /* 0x001fe20000400000 */
[----:B-----5:R-:W-:Y:S01]  /*0450*/  FADD R11, R2, -R11 ;  /* 0x8000000b020b7221 */ /* 0x020fe20000000000 */
[----:B---3--:R-:W-:Y:S01]  /*0460*/  FADD R12, R3, -R12 ;  /* 0x8000000c030c7221 */ /* 0x008fe20000000000 */
[----:B------:R0:W-:Y:S01]  /*0470*/  @!P4 STG.E.64 desc[UR4][R4.64], R2 ;  /* 0x000000020400c986 */ /* 0x0001e2000c101b04 */
[----:B-1----:R-:W-:Y:S01]  /*0480*/  FMUL R9, R15, R8 ;  /* 0x000000080f097220 */ /* 0x002fe20000400000 */
[----:B------:R-:W-:-:S03]  /*0490*/  FMUL R11, R11, R14 ;  /* 0x0000000e0b0b7220 */ /* 0x000fc60000400000 */
[----:B------:R-:W-:Y:S01]  /*04a0*/  FMUL R12, R12, R9 ;  /* 0x000000090c0c7220 */ /* 0x000fe20000400000 */
[----:B------:R-:W-:-:S03]  /*04b0*/  FFMA R18, R11, R21, R18 ;  /* 0x000000150b127223 */ /* 0x000fc60000000012 */
[----:B------:R-:W-:Y:S01]  /*04c0*/  FFMA R19, R12, R20, R19 ;  /* 0x000000140c137223 */ /* 0x000fe20000000013 */
[----:B0-----:R-:W-:Y:S06]  /*04d0*/  @P4 EXIT ;  /* 0x000000000000494d */ /* 0x001fec0003800000 */
[----:B------:R-:W-:Y:S01]  /*04e0*/  STG.E.64 desc[UR4][R6.64], R18 ;  /* 0x0000001206007986 */ /* 0x000fe2000c101b04 */
[----:B------:R-:W-:Y:S05]  /*04f0*/  EXIT ;  /* 0x000000000000794d */ /* 0x000fea0003800000 */
.L_x_0:
[----:B------:R-:W-:-:S00]  /*0500*/  BRA `(.L_x_0) ;  /* 0xfffffffc00fc7947 */ /* 0x000fc0000383ffff */
[----:B------:R-:W-:-:S00]  /*0510*/  NOP ;  /* 0x0000000000007918 */ /* 0x000fc00000000000 */
        /* <DEDUP_REMOVED lines=14> */
.L_x_1:


//--------------------- .nv.global.init           --------------------------
	.section	.nv.global.init,"aw",@progbits
.nv.global.init:
	.type		_$_str,@object
	.size		_$_str,(_$_str_$_2 - _$_str)
_$_str:
        /*0000*/ 	.byte	0x5f, 0x5f, 0x43, 0x55, 0x44, 0x41, 0x5f, 0x46, 0x54, 0x5a, 0x00
	.type		_$_str_$_2,@object
	.size		_$_str_$_2,(.L_1 - _$_str_$_2)
_$_str_$_2:
        /*000b*/ 	.byte	0x5f, 0x5f, 0x43, 0x55, 0x44, 0x41, 0x5f, 0x50, 0x52, 0x45, 0x43, 0x5f, 0x53, 0x51, 0x52, 0x54
        /*001b*/ 	.byte	0x00
.L_1:


//--------------------- .nv.constant0.triton_poi_fused__native_batch_norm_legit_no_training_convolution_18 --------------------------
	.section	.nv.constant0.triton_poi_fused__native_batch_norm_legit_no_training_convolution_18,"a",@progbits
	.sectionflags	@""
	.align	4
.nv.constant0.triton_poi_fused__native_batch_norm_legit_no_training_convolution_18:
	.zero		588
